	.headerflags	@"EF_CUDA_TEXMODE_UNIFIED EF_CUDA_64BIT_ADDRESS EF_CUDA_ACCELERATORS EF_CUDA_SM90 EF_CUDA_VIRTUAL_SM(EF_CUDA_SM90)"
	.elftype	@"ET_EXEC"


//--------------------- .nv.info                  --------------------------
	.section	.nv.info,"",@"SHT_CUDA_INFO"
	.align	4


	//----- nvinfo : EIATTR_REGCOUNT
	.align		4
        /*0000*/ 	.byte	0x04, 0x2f
        /*0002*/ 	.short	(.L_1 - .L_0)
	.align		4
.L_0:
        /*0004*/ 	.word	index@(triton_poi_fused_convolution_leaky_relu_0)
        /*0008*/ 	.word	0x00000020


	//----- nvinfo : EIATTR_MIN_STACK_SIZE
	.align		4
.L_1:
        /*000c*/ 	.byte	0x04, 0x12
        /*000e*/ 	.short	(.L_3 - .L_2)
	.align		4
.L_2:
        /*0010*/ 	.word	index@(triton_poi_fused_convolution_leaky_relu_0)
        /*0014*/ 	.word	0x00000000


	//----- nvinfo : EIATTR_FRAME_SIZE
	.align		4
.L_3:
        /*0018*/ 	.byte	0x04, 0x11
        /*001a*/ 	.short	(.L_5 - .L_4)
	.align		4
.L_4:
        /*001c*/ 	.word	index@(triton_poi_fused_convolution_leaky_relu_0)
        /*0020*/ 	.word	0x00000000


	//----- nvinfo : EIATTR_MIN_STACK_SIZE
	.align		4
.L_5:
        /*0024*/ 	.byte	0x04, 0x12
        /*0026*/ 	.short	(.L_7 - .L_6)
	.align		4
.L_6:
        /*0028*/ 	.word	index@(triton_poi_fused_convolution_leaky_relu_0)
        /*002c*/ 	.word	0x00000000
.L_7:


//--------------------- .nv.info.triton_poi_fused_convolution_leaky_relu_0 --------------------------
	.section	.nv.info.triton_poi_fused_convolution_leaky_relu_0,"",@"SHT_CUDA_INFO"
	.sectionflags	@""
	.align	4


	//----- nvinfo : EIATTR_CUDA_API_VERSION
	.align		4
        /*0000*/ 	.byte	0x04, 0x37
        /*0002*/ 	.short	(.L_9 - .L_8)
.L_8:
        /*0004*/ 	.word	0x0000007c


	//----- nvinfo : EIATTR_KPARAM_INFO
	.align		4
.L_9:
        /*0008*/ 	.byte	0x04, 0x17
        /*000a*/ 	.short	(.L_11 - .L_10)
.L_10:
        /*000c*/ 	.word	0x00000000
        /*0010*/ 	.short	0x0002
        /*0012*/ 	.short	0x0010
        /*0014*/ 	.byte	0x00, 0xf0, 0x11, 0x00


	//----- nvinfo : EIATTR_KPARAM_INFO
	.align		4
.L_11:
        /*0018*/ 	.byte	0x04, 0x17
        /*001a*/ 	.short	(.L_13 - .L_12)
.L_12:
        /*001c*/ 	.word	0x00000000
        /*0020*/ 	.short	0x0001
        /*0022*/ 	.short	0x0008
        /*0024*/ 	.byte	0x00, 0xf4, 0x21, 0x00


	//----- nvinfo : EIATTR_KPARAM_INFO
	.align		4
.L_13:
        /*0028*/ 	.byte	0x04, 0x17
        /*002a*/ 	.short	(.L_15 - .L_14)
.L_14:
        /*002c*/ 	.word	0x00000000
        /*0030*/ 	.short	0x0000
        /*0032*/ 	.short	0x0000
        /*0034*/ 	.byte	0x00, 0xf4, 0x21, 0x00


	//----- nvinfo : EIATTR_SPARSE_MMA_MASK
	.align		4
.L_15:
        /*0038*/ 	.byte	0x03, 0x50
        /*003a*/ 	.short	0x0000


	//----- nvinfo : EIATTR_MAXREG_COUNT
	.align		4
        /*003c*/ 	.byte	0x03, 0x1b
        /*003e*/ 	.short	0x00ff


	//----- nvinfo : EIATTR_EXIT_INSTR_OFFSETS
	.align		4
        /*0040*/ 	.byte	0x04, 0x1c
        /*0042*/ 	.short	(.L_17 - .L_16)


	//   ....[0]....
.L_16:
        /*0044*/ 	.word	0x00000770


	//   ....[1]....
        /*0048*/ 	.word	0x00000790


	//----- nvinfo : EIATTR_REQNTID
	.align		4
.L_17:
        /*004c*/ 	.byte	0x04, 0x10
        /*004e*/ 	.short	(.L_19 - .L_18)
.L_18:
        /*0050*/ 	.word	0x00000080
        /*0054*/ 	.word	0x00000001
        /*0058*/ 	.word	0x00000001


	//----- nvinfo : EIATTR_CBANK_PARAM_SIZE
	.align		4
.L_19:
        /*005c*/ 	.byte	0x03, 0x19
        /*005e*/ 	.short	0x0014


	//----- nvinfo : EIATTR_PARAM_CBANK
	.align		4
        /*0060*/ 	.byte	0x04, 0x0a
        /*0062*/ 	.short	(.L_21 - .L_20)
	.align		4
.L_20:
        /*0064*/ 	.word	index@(.nv.constant0.triton_poi_fused_convolution_leaky_relu_0)
        /*0068*/ 	.short	0x0210
        /*006a*/ 	.short	0x0014


	//----- nvinfo : EIATTR_SW_WAR
	.align		4
.L_21:
        /*006c*/ 	.byte	0x04, 0x36
        /*006e*/ 	.short	(.L_23 - .L_22)
.L_22:
        /*0070*/ 	.word	0x00000008
.L_23:


//--------------------- .nv.callgraph             --------------------------
	.section	.nv.callgraph,"",@"SHT_CUDA_CALLGRAPH"
	.align	4
	.sectionentsize	8
	.align		4
        /*0000*/ 	.word	0x00000000
	.align		4
        /*0004*/ 	.word	0xffffffff
	.align		4
        /*0008*/ 	.word	0x00000000
	.align		4
        /*000c*/ 	.word	0xfffffffe
	.align		4
        /*0010*/ 	.word	0x00000000
	.align		4
        /*0014*/ 	.word	0xfffffffd
	.align		4
        /*0018*/ 	.word	0x00000000
	.align		4
        /*001c*/ 	.word	0xfffffffc


//--------------------- .text.triton_poi_fused_convolution_leaky_relu_0 --------------------------
	.section	.text.triton_poi_fused_convolution_leaky_relu_0,"ax",@progbits
	.align	128
        .global         triton_poi_fused_convolution_leaky_relu_0
        .type           triton_poi_fused_convolution_leaky_relu_0,@function
        .size           triton_poi_fused_convolution_leaky_relu_0,(.L_x_1 - triton_poi_fused_convolution_leaky_relu_0)
        .other          triton_poi_fused_convolution_leaky_relu_0,@"STO_CUDA_ENTRY STV_DEFAULT"
triton_poi_fused_convolution_leaky_relu_0:
.text.triton_poi_fused_convolution_leaky_relu_0:
[----:B------:R-:W0:Y:S01]  /*0000*/  LDC R1, c[0x0][0x28] ;  /* 0x00000a00ff017b82 */ /* 0x000e220000000800 */
[----:B------:R-:W1:Y:S07]  /*0010*/  S2R R0, SR_TID.X ;  /* 0x0000000000007919 */ /* 0x000e6e0000002100 */
[----:B------:R-:W2:Y:S01]  /*0020*/  LDC.64 R12, c[0x0][0x218] ;  /* 0x00008600ff0c7b82 */ /* 0x000ea20000000a00 */
[----:B------:R-:W-:Y:S01]  /*0030*/  CS2R R24, SRZ ;  /* 0x0000000000187805 */ /* 0x000fe2000001ff00 */
[----:B------:R-:W-:Y:S01]  /*0040*/  ULDC.64 UR4, c[0x0][0x208] ;  /* 0x0000820000047ab9 */ /* 0x000fe20000000a00 */
[----:B------:R-:W3:Y:S01]  /*0050*/  S2R R7, SR_CTAID.X ;  /* 0x0000000000077919 */ /* 0x000ee20000002500 */
[----:B-1----:R-:W-:-:S05]  /*0060*/  IMAD.SHL.U32 R0, R0, 0x4, RZ ;  /* 0x0000000400007824 */ /* 0x002fca00078e00ff */
[----:B------:R-:W-:-:S05]  /*0070*/  LOP3.LUT R0, R0, 0x1fc, RZ, 0xc0, !PT ;  /* 0x000001fc00007812 */ /* 0x000fca00078ec0ff */
[----:B---3--:R-:W-:-:S04]  /*0080*/  IMAD R7, R7, 0x400, R0 ;  /* 0x0000040007077824 */ /* 0x008fc800078e0200 */
[C---:B------:R-:W-:Y:S01]  /*0090*/  IMAD.HI R3, R7.reuse, 0x3c2e1347, RZ ;  /* 0x3c2e134707037827 */ /* 0x040fe200078e02ff */
[----:B------:R-:W-:-:S03]  /*00a0*/  ISETP.GE.AND P1, PT, R7, 0x44100, PT ;  /* 0x000441000700780c */ /* 0x000fc60003f26270 */
[C---:B------:R-:W-:Y:S01]  /*00b0*/  VIADD R2, R7.reuse, 0x200 ;  /* 0x0000020007027836 */ /* 0x040fe20000000000 */
[----:B------:R-:W-:Y:S01]  /*00c0*/  SHF.R.U32.HI R4, RZ, 0x1f, R3 ;  /* 0x0000001fff047819 */ /* 0x000fe20000011603 */
[----:B------:R-:W-:Y:S02]  /*00d0*/  VIADD R0, R7, 0x1 ;  /* 0x0000000107007836 */ /* 0x000fe40000000000 */
[C---:B------:R-:W-:Y:S01]  /*00e0*/  IMAD.HI R22, R2.reuse, 0x3c2e1347, RZ ;  /* 0x3c2e134702167827 */ /* 0x040fe200078e02ff */
[----:B------:R-:W-:-:S03]  /*00f0*/  ISETP.GE.AND P0, PT, R2, 0x44100, PT ;  /* 0x000441000200780c */ /* 0x000fc60003f06270 */
[----:B------:R-:W-:Y:S01]  /*0100*/  IMAD.HI R5, R0, 0x3c2e1347, RZ ;  /* 0x3c2e134700057827 */ /* 0x000fe200078e02ff */
[----:B------:R-:W-:Y:S02]  /*0110*/  LEA.HI.SX32 R0, R3, R4, 0x18 ;  /* 0x0000000403007211 */ /* 0x000fe400078fc2ff */
[----:B------:R-:W-:Y:S01]  /*0120*/  SHF.R.U32.HI R9, RZ, 0x1f, R22 ;  /* 0x0000001fff097819 */ /* 0x000fe20000011616 */
[C---:B------:R-:W-:Y:S01]  /*0130*/  VIADD R2, R7.reuse, 0x2 ;  /* 0x0000000207027836 */ /* 0x040fe20000000000 */
[----:B------:R-:W-:Y:S01]  /*0140*/  SHF.R.U32.HI R4, RZ, 0x1f, R5 ;  /* 0x0000001fff047819 */ /* 0x000fe20000011605 */
[----:B------:R-:W-:Y:S01]  /*0150*/  VIADD R3, R7, 0x3 ;  /* 0x0000000307037836 */ /* 0x000fe20000000000 */
[----:B------:R-:W-:Y:S01]  /*0160*/  LEA.HI.SX32 R22, R22, R9, 0x18 ;  /* 0x0000000916167211 */ /* 0x000fe200078fc2ff */
[----:B------:R-:W-:Y:S01]  /*0170*/  IMAD.HI R8, R2, 0x3c2e1347, RZ ;  /* 0x3c2e134702087827 */ /* 0x000fe200078e02ff */
[----:B------:R-:W-:Y:S02]  /*0180*/  LEA.HI.SX32 R4, R5, R4, 0x18 ;  /* 0x0000000405047211 */ /* 0x000fe400078fc2ff */
[----:B------:R-:W-:Y:S01]  /*0190*/  LEA.HI R10, R22, R22, RZ, 0x6 ;  /* 0x00000016160a7211 */ /* 0x000fe200078f30ff */
[----:B------:R-:W-:Y:S01]  /*01a0*/  VIADD R2, R7, 0x201 ;  /* 0x0000020107027836 */ /* 0x000fe20000000000 */
[----:B------:R-:W-:Y:S01]  /*01b0*/  SHF.R.U32.HI R5, RZ, 0x1f, R8 ;  /* 0x0000001fff057819 */ /* 0x000fe20000011608 */
[----:B------:R-:W-:Y:S01]  /*01c0*/  IMAD.HI R17, R3, 0x3c2e1347, RZ ;  /* 0x3c2e134703117827 */ /* 0x000fe200078e02ff */
[----:B------:R-:W-:-:S02]  /*01d0*/  LOP3.LUT R11, R10, 0xffffffc0, RZ, 0xc0, !PT ;  /* 0xffffffc00a0b7812 */ /* 0x000fc400078ec0ff */
[----:B------:R-:W-:Y:S01]  /*01e0*/  LEA.HI.SX32 R5, R8, R5, 0x18 ;  /* 0x0000000508057211 */ /* 0x000fe200078fc2ff */
[----:B------:R-:W-:Y:S01]  /*01f0*/  VIADD R3, R7, 0x202 ;  /* 0x0000020207037836 */ /* 0x000fe20000000000 */
[----:B------:R-:W-:Y:S01]  /*0200*/  LEA.HI R8, R0, R0, RZ, 0x6 ;  /* 0x0000000000087211 */ /* 0x000fe200078f30ff */
[----:B------:R-:W-:Y:S01]  /*0210*/  IMAD.HI R18, R2, 0x3c2e1347, RZ ;  /* 0x3c2e134702127827 */ /* 0x000fe200078e02ff */
[----:B------:R-:W-:Y:S02]  /*0220*/  SHF.R.U32.HI R2, RZ, 0x1f, R17 ;  /* 0x0000001fff027819 */ /* 0x000fe40000011611 */
[----:B------:R-:W-:Y:S01]  /*0230*/  LOP3.LUT R9, R8, 0xffffffc0, RZ, 0xc0, !PT ;  /* 0xffffffc008097812 */ /* 0x000fe200078ec0ff */
[----:B------:R-:W-:Y:S01]  /*0240*/  IMAD.HI R19, R3, 0x3c2e1347, RZ ;  /* 0x3c2e134703137827 */ /* 0x000fe200078e02ff */
[----:B------:R-:W-:Y:S02]  /*0250*/  LEA.HI.SX32 R17, R17, R2, 0x18 ;  /* 0x0000000211117211 */ /* 0x000fe400078fc2ff */
[----:B------:R-:W-:Y:S01]  /*0260*/  SHF.R.U32.HI R3, RZ, 0x1f, R18 ;  /* 0x0000001fff037819 */ /* 0x000fe20000011612 */
[----:B------:R-:W-:Y:S01]  /*0270*/  VIADD R6, R7, 0x203 ;  /* 0x0000020307067836 */ /* 0x000fe20000000000 */
[----:B------:R-:W-:Y:S01]  /*0280*/  SHF.R.U32.HI R2, RZ, 0x1f, R19 ;  /* 0x0000001fff027819 */ /* 0x000fe20000011613 */
[----:B------:R-:W-:Y:S01]  /*0290*/  IMAD.IADD R22, R22, 0x1, -R11 ;  /* 0x0000000116167824 */ /* 0x000fe200078e0a0b */
[----:B------:R-:W-:Y:S01]  /*02a0*/  LEA.HI.SX32 R18, R18, R3, 0x18 ;  /* 0x0000000312127211 */ /* 0x000fe200078fc2ff */
[----:B------:R-:W-:Y:S01]  /*02b0*/  IMAD.HI R6, R6, 0x3c2e1347, RZ ;  /* 0x3c2e134706067827 */ /* 0x000fe200078e02ff */
[----:B------:R-:W-:-:S02]  /*02c0*/  LEA.HI.SX32 R19, R19, R2, 0x18 ;  /* 0x0000000213137211 */ /* 0x000fc400078fc2ff */
[----:B------:R-:W1:Y:S01]  /*02d0*/  LDC.64 R2, c[0x0][0x210] ;  /* 0x00008400ff027b82 */ /* 0x000e620000000a00 */
[----:B------:R-:W-:Y:S02]  /*02e0*/  IADD3 R9, R0, -R9, RZ ;  /* 0x8000000900097210 */ /* 0x000fe40007ffe0ff */
[----:B------:R-:W-:Y:S02]  /*02f0*/  SHF.R.U32.HI R23, RZ, 0x1f, R6 ;  /* 0x0000001fff177819 */ /* 0x000fe40000011606 */
[----:B------:R-:W-:Y:S02]  /*0300*/  LEA.HI R0, R4, R4, RZ, 0x6 ;  /* 0x0000000404007211 */ /* 0x000fe400078f30ff */
[----:B------:R-:W-:Y:S02]  /*0310*/  LEA.HI.SX32 R23, R6, R23, 0x18 ;  /* 0x0000001706177211 */ /* 0x000fe400078fc2ff */
[----:B------:R-:W-:Y:S02]  /*0320*/  LEA.HI R6, R5, R5, RZ, 0x6 ;  /* 0x0000000505067211 */ /* 0x000fe400078f30ff */
[----:B------:R-:W-:-:S02]  /*0330*/  LOP3.LUT R29, R0, 0xffffffc0, RZ, 0xc0, !PT ;  /* 0xffffffc0001d7812 */ /* 0x000fc400078ec0ff */
[----:B------:R-:W-:Y:S02]  /*0340*/  LOP3.LUT R6, R6, 0xffffffc0, RZ, 0xc0, !PT ;  /* 0xffffffc006067812 */ /* 0x000fe400078ec0ff */
[----:B------:R-:W-:Y:S01]  /*0350*/  LEA.HI R8, R17, R17, RZ, 0x6 ;  /* 0x0000001111087211 */ /* 0x000fe200078f30ff */
[----:B------:R-:W-:Y:S01]  /*0360*/  IMAD.IADD R29, R4, 0x1, -R29 ;  /* 0x00000001041d7824 */ /* 0x000fe200078e0a1d */
[----:B------:R-:W-:Y:S01]  /*0370*/  LEA.HI R0, R18, R18, RZ, 0x6 ;  /* 0x0000001212007211 */ /* 0x000fe200078f30ff */
[----:B------:R-:W-:Y:S01]  /*0380*/  IMAD.IADD R15, R5, 0x1, -R6 ;  /* 0x00000001050f7824 */ /* 0x000fe200078e0a06 */
[----:B------:R-:W-:Y:S02]  /*0390*/  LOP3.LUT R8, R8, 0xffffffc0, RZ, 0xc0, !PT ;  /* 0xffffffc008087812 */ /* 0x000fe400078ec0ff */
[----:B------:R-:W-:Y:S02]  /*03a0*/  LEA.HI R4, R19, R19, RZ, 0x6 ;  /* 0x0000001313047211 */ /* 0x000fe400078f30ff */
[----:B------:R-:W-:Y:S01]  /*03b0*/  LEA.HI R5, R23, R23, RZ, 0x6 ;  /* 0x0000001717057211 */ /* 0x000fe200078f30ff */
[----:B------:R-:W-:Y:S01]  /*03c0*/  IMAD.IADD R17, R17, 0x1, -R8 ;  /* 0x0000000111117824 */ /* 0x000fe200078e0a08 */
[----:B------:R-:W-:-:S02]  /*03d0*/  LOP3.LUT R11, R0, 0xffffffc0, RZ, 0xc0, !PT ;  /* 0xffffffc0000b7812 */ /* 0x000fc400078ec0ff */
[----:B------:R-:W-:Y:S02]  /*03e0*/  LOP3.LUT R0, R4, 0xffffffc0, RZ, 0xc0, !PT ;  /* 0xffffffc004007812 */ /* 0x000fe400078ec0ff */
[----:B------:R-:W-:Y:S01]  /*03f0*/  LOP3.LUT R6, R5, 0xffffffc0, RZ, 0xc0, !PT ;  /* 0xffffffc005067812 */ /* 0x000fe200078ec0ff */
[----:B--2---:R-:W-:Y:S01]  /*0400*/  IMAD.WIDE R4, R9, 0x4, R12 ;  /* 0x0000000409047825 */ /* 0x004fe200078e020c */
[----:B------:R-:W-:Y:S02]  /*0410*/  CS2R R20, SRZ ;  /* 0x0000000000147805 */ /* 0x000fe4000001ff00 */
[----:B------:R-:W-:Y:S02]  /*0420*/  CS2R R8, SRZ ;  /* 0x0000000000087805 */ /* 0x000fe4000001ff00 */
[----:B------:R-:W-:Y:S01]  /*0430*/  IADD3 R19, R19, -R0, RZ ;  /* 0x8000000013137210 */ /* 0x000fe20007ffe0ff */
[----:B------:R-:W-:Y:S01]  /*0440*/  IMAD.IADD R18, R18, 0x1, -R11 ;  /* 0x0000000112127824 */ /* 0x000fe200078e0a0b */
[----:B------:R-:W-:Y:S01]  /*0450*/  CS2R R10, SRZ ;  /* 0x00000000000a7805 */ /* 0x000fe2000001ff00 */
[----:B-1----:R-:W-:Y:S01]  /*0460*/  IMAD.WIDE R2, R7, 0x4, R2 ;  /* 0x0000000407027825 */ /* 0x002fe200078e0202 */
[----:B------:R1:W2:Y:S03]  /*0470*/  @!P1 LDG.E.EL R25, desc[UR4][R4.64] ;  /* 0x0000000404199981 */ /* 0x0002a6000c2e1900 */
[--C-:B------:R-:W-:Y:S01]  /*0480*/  IMAD.WIDE R28, R29, 0x4, R12.reuse ;  /* 0x000000041d1c7825 */ /* 0x100fe200078e020c */
[----:B------:R-:W2:Y:S03]  /*0490*/  @!P1 LDG.E.128 R8, desc[UR4][R2.64] ;  /* 0x0000000402089981 */ /* 0x000ea6000c1e1d00 */
[--C-:B------:R-:W-:Y:S01]  /*04a0*/  IMAD.WIDE R14, R15, 0x4, R12.reuse ;  /* 0x000000040f0e7825 */ /* 0x100fe200078e020c */
[----:B------:R-:W3:Y:S03]  /*04b0*/  @!P1 LDG.E.EL R20, desc[UR4][R28.64] ;  /* 0x000000041c149981 */ /* 0x000ee6000c2e1900 */
[----:B------:R-:W-:Y:S01]  /*04c0*/  IMAD.MOV.U32 R0, RZ, RZ, RZ ;  /* 0x000000ffff007224 */ /* 0x000fe200078e00ff */
[----:B------:R4:W5:Y:S01]  /*04d0*/  @!P1 LDG.E.EL R21, desc[UR4][R14.64] ;  /* 0x000000040e159981 */ /* 0x000962000c2e1900 */
[----:B------:R-:W-:-:S04]  /*04e0*/  IMAD.WIDE R16, R17, 0x4, R12 ;  /* 0x0000000411107825 */ /* 0x000fc800078e020c */
[----:B------:R-:W-:Y:S01]  /*04f0*/  IMAD.IADD R23, R23, 0x1, -R6 ;  /* 0x0000000117177824 */ /* 0x000fe200078e0a06 */
[----:B------:R4:W5:Y:S01]  /*0500*/  @!P1 LDG.E.EL R0, desc[UR4][R16.64] ;  /* 0x0000000410009981 */ /* 0x000962000c2e1900 */
[----:B------:R-:W-:Y:S01]  /*0510*/  IMAD.MOV.U32 R27, RZ, RZ, RZ ;  /* 0x000000ffff1b7224 */ /* 0x000fe200078e00ff */
[----:B-1----:R-:W-:Y:S01]  /*0520*/  CS2R R4, SRZ ;  /* 0x0000000000047805 */ /* 0x002fe2000001ff00 */
[----:B----4-:R-:W-:Y:S01]  /*0530*/  IMAD.WIDE R14, R22, 0x4, R12 ;  /* 0x00000004160e7825 */ /* 0x010fe200078e020c */
[----:B------:R-:W-:-:S04]  /*0540*/  CS2R R6, SRZ ;  /* 0x0000000000067805 */ /* 0x000fc8000001ff00 */
[----:B------:R-:W4:Y:S01]  /*0550*/  @!P0 LDG.E.EL R27, desc[UR4][R14.64] ;  /* 0x000000040e1b8981 */ /* 0x000f22000c2e1900 */
[----:B0-----:R-:W-:-:S03]  /*0560*/  IMAD.WIDE R16, R18, 0x4, R12 ;  /* 0x0000000412107825 */ /* 0x001fc600078e020c */
[----:B------:R-:W4:Y:S01]  /*0570*/  @!P0 LDG.E.128 R4, desc[UR4][R2.64+0x800] ;  /* 0x0008000402048981 */ /* 0x000f22000c1e1d00 */
[----:B------:R-:W-:-:S04]  /*0580*/  IMAD.WIDE R18, R19, 0x4, R12 ;  /* 0x0000000413127825 */ /* 0x000fc800078e020c */
[----:B------:R-:W-:Y:S01]  /*0590*/  IMAD.WIDE R12, R23, 0x4, R12 ;  /* 0x00000004170c7825 */ /* 0x000fe200078e020c */
[----:B------:R-:W-:-:S04]  /*05a0*/  CS2R R22, SRZ ;  /* 0x0000000000167805 */ /* 0x000fc8000001ff00 */
[----:B------:R-:W4:Y:S04]  /*05b0*/  @!P0 LDG.E.EL R24, desc[UR4][R12.64] ;  /* 0x000000040c188981 */ /* 0x000f28000c2e1900 */
[----:B------:R-:W4:Y:S04]  /*05c0*/  @!P0 LDG.E.EL R22, desc[UR4][R16.64] ;  /* 0x0000000410168981 */ /* 0x000f28000c2e1900 */
[----:B------:R-:W4:Y:S01]  /*05d0*/  @!P0 LDG.E.EL R23, desc[UR4][R18.64] ;  /* 0x0000000412178981 */ /* 0x000f22000c2e1900 */
[----:B--2---:R-:W-:Y:S02]  /*05e0*/  FSETP.GT.AND P5, PT, R8, -R25, PT ;  /* 0x800000190800720b */ /* 0x004fe40003fa4000 */
[----:B---3--:R-:W-:-:S02]  /*05f0*/  FSETP.GT.AND P6, PT, R9, -R20, PT ;  /* 0x800000140900720b */ /* 0x008fc40003fc4000 */
[----:B-----5:R-:W-:Y:S01]  /*0600*/  FSETP.GT.AND P2, PT, R10, -R21, PT ;  /* 0x800000150a00720b */ /* 0x020fe20003f44000 */
[----:B------:R-:W-:Y:S01]  /*0610*/  FADD R8, R25, R8 ;  /* 0x0000000819087221 */ /* 0x000fe20000000000 */
[----:B------:R-:W-:Y:S01]  /*0620*/  FADD R9, R20, R9 ;  /* 0x0000000914097221 */ /* 0x000fe20000000000 */
[----:B------:R-:W-:Y:S01]  /*0630*/  FADD R10, R21, R10 ;  /* 0x0000000a150a7221 */ /* 0x000fe20000000000 */
[----:B------:R-:W-:-:S05]  /*0640*/  FSETP.GT.AND P3, PT, R11, -R0, PT ;  /* 0x800000000b00720b */ /* 0x000fca0003f64000 */
[----:B------:R-:W-:Y:S02]  /*0650*/  @!P5 FMUL R8, R8, 0.20000000298023223877 ;  /* 0x3e4ccccd0808d820 */ /* 0x000fe40000400000 */
[----:B------:R-:W-:Y:S01]  /*0660*/  @!P6 FMUL R9, R9, 0.20000000298023223877 ;  /* 0x3e4ccccd0909e820 */ /* 0x000fe20000400000 */
[----:B------:R-:W-:Y:S01]  /*0670*/  FADD R11, R0, R11 ;  /* 0x0000000b000b7221 */ /* 0x000fe20000000000 */
[----:B------:R-:W-:Y:S01]  /*0680*/  @!P2 FMUL R10, R10, 0.20000000298023223877 ;  /* 0x3e4ccccd0a0aa820 */ /* 0x000fe20000400000 */
[----:B----4-:R-:W-:-:S03]  /*0690*/  FSETP.GT.AND P4, PT, R4, -R27, PT ;  /* 0x8000001b0400720b */ /* 0x010fc60003f84000 */
[----:B------:R-:W-:Y:S01]  /*06a0*/  @!P3 FMUL R11, R11, 0.20000000298023223877 ;  /* 0x3e4ccccd0b0bb820 */ /* 0x000fe20000400000 */
[----:B------:R-:W-:Y:S02]  /*06b0*/  FSETP.GT.AND P2, PT, R7, -R24, PT ;  /* 0x800000180700720b */ /* 0x000fe40003f44000 */
[----:B------:R-:W-:Y:S02]  /*06c0*/  FSETP.GT.AND P5, PT, R5, -R22, PT ;  /* 0x800000160500720b */ /* 0x000fe40003fa4000 */
[----:B------:R-:W-:Y:S01]  /*06d0*/  FSETP.GT.AND P6, PT, R6, -R23, PT ;  /* 0x800000170600720b */ /* 0x000fe20003fc4000 */
[----:B------:R-:W-:Y:S01]  /*06e0*/  FADD R4, R27, R4 ;  /* 0x000000041b047221 */ /* 0x000fe20000000000 */
[----:B------:R-:W-:Y:S01]  /*06f0*/  FADD R5, R22, R5 ;  /* 0x0000000516057221 */ /* 0x000fe20000000000 */
[----:B------:R-:W-:Y:S01]  /*0700*/  FADD R6, R23, R6 ;  /* 0x0000000617067221 */ /* 0x000fe20000000000 */
[----:B------:R-:W-:Y:S01]  /*0710*/  FADD R7, R24, R7 ;  /* 0x0000000718077221 */ /* 0x000fe20000000000 */
[----:B------:R0:W-:Y:S01]  /*0720*/  @!P1 STG.E.128 desc[UR4][R2.64], R8 ;  /* 0x0000000802009986 */ /* 0x0001e2000c101d04 */
[----:B------:R-:W-:-:S03]  /*0730*/  @!P4 FMUL R4, R4, 0.20000000298023223877 ;  /* 0x3e4ccccd0404c820 */ /* 0x000fc60000400000 */
[----:B------:R-:W-:Y:S02]  /*0740*/  @!P2 FMUL R7, R7, 0.20000000298023223877 ;  /* 0x3e4ccccd0707a820 */ /* 0x000fe40000400000 */
[----:B------:R-:W-:Y:S02]  /*0750*/  @!P5 FMUL R5, R5, 0.20000000298023223877 ;  /* 0x3e4ccccd0505d820 */ /* 0x000fe40000400000 */
[----:B------:R-:W-:Y:S01]  /*0760*/  @!P6 FMUL R6, R6, 0.20000000298023223877 ;  /* 0x3e4ccccd0606e820 */ /* 0x000fe20000400000 */
[----:B0-----:R-:W-:Y:S06]  /*0770*/  @P0 EXIT ;  /* 0x000000000000094d */ /* 0x001fec0003800000 */
[----:B------:R-:W-:Y:S01]  /*0780*/  STG.E.128 desc[UR4][R2.64+0x800], R4 ;  /* 0x0008000402007986 */ /* 0x000fe2000c101d04 */
[----:B------:R-:W-:Y:S05]  /*0790*/  EXIT ;  /* 0x000000000000794d */ /* 0x000fea0003800000 */
.L_x_0:
[----:B------:R-:W-:-:S00]  /*07a0*/  BRA `(.L_x_0) ;  /* 0xfffffffc00fc7947 */ /* 0x000fc0000383ffff */
[----:B------:R-:W-:-:S00]  /*07b0*/  NOP ;  /* 0x0000000000007918 */ /* 0x000fc00000000000 */
        /* <DEDUP_REMOVED lines=12> */
.L_x_1:


//--------------------- .nv.constant0.triton_poi_fused_convolution_leaky_relu_0 --------------------------
	.section	.nv.constant0.triton_poi_fused_convolution_leaky_relu_0,"a",@progbits
	.sectionflags	@""
	.align	4
.nv.constant0.triton_poi_fused_convolution_leaky_relu_0:
	.zero		548
